//
// Generated by NVIDIA NVVM Compiler
//
// Compiler Build ID: CL-36424714
// Cuda compilation tools, release 13.0, V13.0.88
// Based on NVVM 20.0.0
//

.version 9.0
.target sm_100
.address_size 64

	// .globl	_Z7hiOnGPUv
.extern .func  (.param .b32 func_retval0) vprintf
(
	.param .b64 vprintf_param_0,
	.param .b64 vprintf_param_1
)
;
.global .align 1 .b8 $str[27] = {72, 111, 108, 97, 32, 109, 117, 110, 100, 111, 32, 100, 101, 115, 100, 101, 32, 71, 80, 85, 10, 33, 33, 33, 33, 33};

.visible .entry _Z7hiOnGPUv()
{
	.reg .b32 	%r<3>;
	.reg .b64 	%rd<3>;

	mov.u64 	%rd1, $str;
	cvta.global.u64 	%rd2, %rd1;
	{ // callseq 0, 0
	.param .b64 param0;
	st.param.b64 	[param0], %rd2;
	.param .b64 param1;
	st.param.b64 	[param1], 0;
	.param .b32 retval0;
	call.uni (retval0), 
	vprintf, 
	(
	param0, 
	param1
	);
	ld.param.b32 	%r1, [retval0];
	} // callseq 0
	ret;

}


// ===== COMPILED SASS (sm_100) =====

	.target	sm_100

	.elftype	@"ET_EXEC"


//--------------------- .note.nv.tkinfo           --------------------------
	.section	.note.nv.tkinfo,"",@"SHT_NOTE"
	.sectionflags	@"SHF_NOTE_NV_TKINFO"
	.tkinfo
        /*0018*/ 	.word	0x00000002
        /*0030*/ 	.string	""
        /*0030*/ 	.string	"ptxas"
        /*0030*/ 	.string	"Cuda compilation tools, release 13.0, V13.0.88"
        /*0030*/ 	.string	"Build cuda_13.0.r13.0/compiler.36424714_0"
        /*0030*/ 	.string	"-arch sm_100 -m 64 "



//--------------------- .note.nv.cuinfo           --------------------------
	.section	.note.nv.cuinfo,"",@"SHT_NOTE"
	.sectionflags	@"SHF_NOTE_NV_CUINFO"
        /*0018*/ 	.short	0x0002
        /*001a*/ 	.short	0x0064
        /*001c*/ 	.short	0x0082
	.zero		2


//--------------------- .nv.info                  --------------------------
	.section	.nv.info,"",@"SHT_CUDA_INFO"
	.align	4


	//----- nvinfo : EIATTR_REGCOUNT
	.align		4
        /*0000*/ 	.byte	0x04, 0x2f
        /*0002*/ 	.short	(.L_2 - .L_1)
	.align		4
.L_1:
        /*0004*/ 	.word	index@(_Z7hiOnGPUv)
        /*0008*/ 	.word	0x00000018


	//----- nvinfo : EIATTR_FRAME_SIZE
	.align		4
.L_2:
        /*000c*/ 	.byte	0x04, 0x11
        /*000e*/ 	.short	(.L_4 - .L_3)
	.align		4
.L_3:
        /*0010*/ 	.word	index@(_Z7hiOnGPUv)
        /*0014*/ 	.word	0x00000000


	//----- nvinfo : EIATTR_MIN_STACK_SIZE
	.align		4
.L_4:
        /*0018*/ 	.byte	0x04, 0x12
        /*001a*/ 	.short	(.L_6 - .L_5)
	.align		4
.L_5:
        /*001c*/ 	.word	index@(_Z7hiOnGPUv)
        /*0020*/ 	.word	0x00000000
.L_6:


//--------------------- .nv.compat                --------------------------
	.section	.nv.compat,"",@"SHT_CUDA_COMPAT_INFO"
	.align	4
        /*0000*/ 	.byte	0x02, 0x09, 0x00, 0x00, 0x02, 0x02, 0x01, 0x00, 0x02, 0x05, 0x05, 0x00, 0x03, 0x07, 0x01, 0x01
        /*0010*/ 	.byte	0x02, 0x03, 0x00, 0x00, 0x02, 0x06, 0x01, 0x00, 0x04, 0x0b, 0x08, 0x00, 0x09, 0x00, 0x00, 0x00
        /*0020*/ 	.byte	0x00, 0x00, 0x00, 0x00


//--------------------- .nv.info._Z7hiOnGPUv      --------------------------
	.section	.nv.info._Z7hiOnGPUv,"",@"SHT_CUDA_INFO"
	.sectionflags	@""
	.align	4


	//----- nvinfo : EIATTR_CUDA_API_VERSION
	.align		4
        /*0000*/ 	.byte	0x04, 0x37
        /*0002*/ 	.short	(.L_8 - .L_7)
.L_7:
        /*0004*/ 	.word	0x00000082


	//----- nvinfo : EIATTR_SPARSE_MMA_MASK
	.align		4
.L_8:
        /*0008*/ 	.byte	0x03, 0x50
        /*000a*/ 	.short	0x0000


	//----- nvinfo : EIATTR_MAXREG_COUNT
	.align		4
        /*000c*/ 	.byte	0x03, 0x1b
        /*000e*/ 	.short	0x00ff


	//----- nvinfo : EIATTR_EXTERNS
	.align		4
        /*0010*/ 	.byte	0x04, 0x0f
        /*0012*/ 	.short	(.L_10 - .L_9)


	//   ....[0]....
	.align		4
.L_9:
        /*0014*/ 	.word	index@(vprintf)


	//----- nvinfo : EIATTR_MERCURY_ISA_VERSION
	.align		4
.L_10:
        /*0018*/ 	.byte	0x03, 0x5f
        /*001a*/ 	.short	0x0101


	//----- nvinfo : EIATTR_VRC_CTA_INIT_COUNT
	.align		4
        /*001c*/ 	.byte	0x02, 0x4a
	.zero		1
	.zero		1


	//----- nvinfo : EIATTR_SYSCALL_OFFSETS
	.align		4
        /*0020*/ 	.byte	0x04, 0x46
        /*0022*/ 	.short	(.L_12 - .L_11)


	//   ....[0]....
.L_11:
        /*0024*/ 	.word	0x00000080


	//----- nvinfo : EIATTR_EXIT_INSTR_OFFSETS
	.align		4
.L_12:
        /*0028*/ 	.byte	0x04, 0x1c
        /*002a*/ 	.short	(.L_14 - .L_13)


	//   ....[0]....
.L_13:
        /*002c*/ 	.word	0x00000090


	//----- nvinfo : EIATTR_SW_WAR
	.align		4
.L_14:
        /*0030*/ 	.byte	0x04, 0x36
        /*0032*/ 	.short	(.L_16 - .L_15)
.L_15:
        /*0034*/ 	.word	0x00000008
.L_16:


//--------------------- .nv.callgraph             --------------------------
	.section	.nv.callgraph,"",@"SHT_CUDA_CALLGRAPH"
	.align	4
	.sectionentsize	8
	.align		4
        /*0000*/ 	.word	0x00000000
	.align		4
        /*0004*/ 	.word	0xffffffff
	.align		4
        /*0008*/ 	.word	index@(_Z7hiOnGPUv)
	.align		4
        /*000c*/ 	.word	index@(vprintf)
	.align		4
        /*0010*/ 	.word	0x00000000
	.align		4
        /*0014*/ 	.word	0xfffffffe
	.align		4
        /*0018*/ 	.word	0x00000000
	.align		4
        /*001c*/ 	.word	0xfffffffd
	.align		4
        /*0020*/ 	.word	0x00000000
	.align		4
        /*0024*/ 	.word	0xfffffffc


//--------------------- .nv.constant4             --------------------------
	.section	.nv.constant4,"a",@progbits
	.align	8
	.align		8
.nv.constant4:
        /*0000*/ 	.dword	vprintf
	.align		8
        /*0008*/ 	.dword	$str


//--------------------- .text._Z7hiOnGPUv         --------------------------
	.section	.text._Z7hiOnGPUv,"ax",@progbits
	.align	128
        .global         _Z7hiOnGPUv
        .type           _Z7hiOnGPUv,@function
        .size           _Z7hiOnGPUv,(.L_x_2 - _Z7hiOnGPUv)
        .other          _Z7hiOnGPUv,@"STO_CUDA_ENTRY STV_DEFAULT"
_Z7hiOnGPUv:
.text._Z7hiOnGPUv:
[----:B------:R-:W0:Y:S01]  /*0000*/  LDC R1, c[0x0][0x37c] ;  /* 0x0000df00ff017b82 */ /* 0x000e220000000800 */
[----:B------:R-:W-:Y:S01]  /*0010*/  MOV R0, 0x0 ;  /* 0x0000000000007802 */ /* 0x000fe20000000f00 */
[----:B------:R-:W1:Y:S01]  /*0020*/  LDCU.64 UR4, c[0x4][0x8] ;  /* 0x01000100ff0477ac */ /* 0x000e620008000a00 */
[----:B------:R-:W-:-:S05]  /*0030*/  CS2R R6, SRZ ;  /* 0x0000000000067805 */ /* 0x000fca000001ff00 */
[----:B------:R2:W3:Y:S01]  /*0040*/  LDC.64 R2, c[0x4][R0] ;  /* 0x0100000000027b82 */ /* 0x0004e20000000a00 */
[----:B-1----:R-:W-:Y:S02]  /*0050*/  IMAD.U32 R4, RZ, RZ, UR4 ;  /* 0x00000004ff047e24 */ /* 0x002fe4000f8e00ff */
[----:B--2---:R-:W-:-:S07]  /*0060*/  IMAD.U32 R5, RZ, RZ, UR5 ;  /* 0x00000005ff057e24 */ /* 0x004fce000f8e00ff */
[----:B------:R-:W-:-:S07]  /*0070*/  LEPC R20, `(.L_x_0) ;  /* 0x000000001014794e */ /* 0x000fce0000000000 */
[----:B0--3--:R-:W-:Y:S05]  /*0080*/  CALL.ABS.NOINC R2 ;  /* 0x0000000002007343 */ /* 0x009fea0003c00000 */
.L_x_0:
[----:B------:R-:W-:Y:S05]  /*0090*/  EXIT ;  /* 0x000000000000794d */ /* 0x000fea0003800000 */
.L_x_1:
[----:B------:R-:W-:-:S00]  /*00a0*/  BRA `(.L_x_1) ;  /* 0xfffffffc00fc7947 */ /* 0x000fc0000383ffff */
[----:B------:R-:W-:-:S00]  /*00b0*/  NOP ;  /* 0x0000000000007918 */ /* 0x000fc00000000000 */
        /* <DEDUP_REMOVED lines=12> */
.L_x_2:


//--------------------- .nv.global.init           --------------------------
	.section	.nv.global.init,"aw",@progbits
.nv.global.init:
	.type		$str,@object
	.size		$str,(.L_0 - $str)
$str:
        /*0000*/ 	.byte	0x48, 0x6f, 0x6c, 0x61, 0x20, 0x6d, 0x75, 0x6e, 0x64, 0x6f, 0x20, 0x64, 0x65, 0x73, 0x64, 0x65
        /*0010*/ 	.byte	0x20, 0x47, 0x50, 0x55, 0x0a, 0x21, 0x21, 0x21, 0x21, 0x21, 0x00
.L_0:


//--------------------- .nv.shared.reserved.0     --------------------------
	.section	.nv.shared.reserved.0,"aw",@nobits
	.weak		__nv_reservedSMEM_offset_0_alias
	.size		__nv_reservedSMEM_offset_0_alias, 0, 64
	.other		__nv_reservedSMEM_offset_0_alias,@"STO_CUDA_RESERVED_SHARED STV_DEFAULT"
__nv_reservedSMEM_offset_0_alias:
	.zero		0
	.zero		64


//--------------------- .nv.constant0._Z7hiOnGPUv --------------------------
	.section	.nv.constant0._Z7hiOnGPUv,"a",@progbits
	.sectionflags	@""
	.align	4
.nv.constant0._Z7hiOnGPUv:
	.zero		896


//--------------------- SYMBOLS --------------------------

	.type		.nv.reservedSmem.offset0,@object
	.size		.nv.reservedSmem.offset0,0x4
	.type		vprintf,@function
